//
// Generated by NVIDIA NVVM Compiler
//
// Compiler Build ID: CL-36424714
// Cuda compilation tools, release 13.0, V13.0.88
// Based on NVVM 20.0.0
//

.version 9.0
.target sm_100
.address_size 64

	// .globl	_Z17transpuestaMatrizPA4_i
.const .align 4 .b8 matrizInicial_d[64] = {1, 0, 0, 0, 2, 0, 0, 0, 3, 0, 0, 0, 4, 0, 0, 0, 5, 0, 0, 0, 6, 0, 0, 0, 7, 0, 0, 0, 8, 0, 0, 0, 9, 0, 0, 0, 10, 0, 0, 0, 11, 0, 0, 0, 12, 0, 0, 0, 13, 0, 0, 0, 14, 0, 0, 0, 15, 0, 0, 0, 16};

.visible .entry _Z17transpuestaMatrizPA4_i(
	.param .u64 .ptr .align 1 _Z17transpuestaMatrizPA4_i_param_0
)
{
	.reg .b32 	%r<4>;
	.reg .b64 	%rd<12>;

	ld.param.u64 	%rd1, [_Z17transpuestaMatrizPA4_i_param_0];
	cvta.to.global.u64 	%rd2, %rd1;
	mov.u32 	%r1, %tid.y;
	mul.wide.u32 	%rd3, %r1, 16;
	mov.u64 	%rd4, matrizInicial_d;
	add.s64 	%rd5, %rd4, %rd3;
	mov.u32 	%r2, %tid.x;
	mul.wide.u32 	%rd6, %r2, 4;
	add.s64 	%rd7, %rd5, %rd6;
	ld.const.u32 	%r3, [%rd7];
	mul.wide.u32 	%rd8, %r2, 16;
	add.s64 	%rd9, %rd2, %rd8;
	mul.wide.u32 	%rd10, %r1, 4;
	add.s64 	%rd11, %rd9, %rd10;
	st.global.u32 	[%rd11], %r3;
	ret;

}


// ===== COMPILED SASS (sm_100) =====

	.target	sm_100

	.elftype	@"ET_EXEC"


//--------------------- .note.nv.tkinfo           --------------------------
	.section	.note.nv.tkinfo,"",@"SHT_NOTE"
	.sectionflags	@"SHF_NOTE_NV_TKINFO"
	.tkinfo
        /*0018*/ 	.word	0x00000002
        /*0030*/ 	.string	""
        /*0030*/ 	.string	"ptxas"
        /*0030*/ 	.string	"Cuda compilation tools, release 13.0, V13.0.88"
        /*0030*/ 	.string	"Build cuda_13.0.r13.0/compiler.36424714_0"
        /*0030*/ 	.string	"-arch sm_100 -m 64 "



//--------------------- .note.nv.cuinfo           --------------------------
	.section	.note.nv.cuinfo,"",@"SHT_NOTE"
	.sectionflags	@"SHF_NOTE_NV_CUINFO"
        /*0018*/ 	.short	0x0002
        /*001a*/ 	.short	0x0064
        /*001c*/ 	.short	0x0082
	.zero		2


//--------------------- .nv.info                  --------------------------
	.section	.nv.info,"",@"SHT_CUDA_INFO"
	.align	4


	//----- nvinfo : EIATTR_REGCOUNT
	.align		4
        /*0000*/ 	.byte	0x04, 0x2f
        /*0002*/ 	.short	(.L_2 - .L_1)
	.align		4
.L_1:
        /*0004*/ 	.word	index@(_Z17transpuestaMatrizPA4_i)
        /*0008*/ 	.word	0x0000000c


	//----- nvinfo : EIATTR_FRAME_SIZE
	.align		4
.L_2:
        /*000c*/ 	.byte	0x04, 0x11
        /*000e*/ 	.short	(.L_4 - .L_3)
	.align		4
.L_3:
        /*0010*/ 	.word	index@(_Z17transpuestaMatrizPA4_i)
        /*0014*/ 	.word	0x00000000


	//----- nvinfo : EIATTR_MIN_STACK_SIZE
	.align		4
.L_4:
        /*0018*/ 	.byte	0x04, 0x12
        /*001a*/ 	.short	(.L_6 - .L_5)
	.align		4
.L_5:
        /*001c*/ 	.word	index@(_Z17transpuestaMatrizPA4_i)
        /*0020*/ 	.word	0x00000000
.L_6:


//--------------------- .nv.compat                --------------------------
	.section	.nv.compat,"",@"SHT_CUDA_COMPAT_INFO"
	.align	4
        /*0000*/ 	.byte	0x02, 0x09, 0x00, 0x00, 0x02, 0x02, 0x01, 0x00, 0x02, 0x05, 0x05, 0x00, 0x03, 0x07, 0x01, 0x01
        /*0010*/ 	.byte	0x02, 0x03, 0x00, 0x00, 0x02, 0x06, 0x01, 0x00, 0x04, 0x0b, 0x08, 0x00, 0x09, 0x00, 0x00, 0x00
        /*0020*/ 	.byte	0x00, 0x00, 0x00, 0x00


//--------------------- .nv.info._Z17transpuestaMatrizPA4_i --------------------------
	.section	.nv.info._Z17transpuestaMatrizPA4_i,"",@"SHT_CUDA_INFO"
	.sectionflags	@""
	.align	4


	//----- nvinfo : EIATTR_CUDA_API_VERSION
	.align		4
        /*0000*/ 	.byte	0x04, 0x37
        /*0002*/ 	.short	(.L_8 - .L_7)
.L_7:
        /*0004*/ 	.word	0x00000082


	//----- nvinfo : EIATTR_KPARAM_INFO
	.align		4
.L_8:
        /*0008*/ 	.byte	0x04, 0x17
        /*000a*/ 	.short	(.L_10 - .L_9)
.L_9:
        /*000c*/ 	.word	0x00000000
        /*0010*/ 	.short	0x0000
        /*0012*/ 	.short	0x0000
        /*0014*/ 	.byte	0x00, 0xf5, 0x21, 0x00


	//----- nvinfo : EIATTR_SPARSE_MMA_MASK
	.align		4
.L_10:
        /*0018*/ 	.byte	0x03, 0x50
        /*001a*/ 	.short	0x0000


	//----- nvinfo : EIATTR_MAXREG_COUNT
	.align		4
        /*001c*/ 	.byte	0x03, 0x1b
        /*001e*/ 	.short	0x00ff


	//----- nvinfo : EIATTR_MERCURY_ISA_VERSION
	.align		4
        /*0020*/ 	.byte	0x03, 0x5f
        /*0022*/ 	.short	0x0101


	//----- nvinfo : EIATTR_VRC_CTA_INIT_COUNT
	.align		4
        /*0024*/ 	.byte	0x02, 0x4a
	.zero		1
	.zero		1


	//----- nvinfo : EIATTR_EXIT_INSTR_OFFSETS
	.align		4
        /*0028*/ 	.byte	0x04, 0x1c
        /*002a*/ 	.short	(.L_12 - .L_11)


	//   ....[0]....
.L_11:
        /*002c*/ 	.word	0x000000b0


	//----- nvinfo : EIATTR_CBANK_PARAM_SIZE
	.align		4
.L_12:
        /*0030*/ 	.byte	0x03, 0x19
        /*0032*/ 	.short	0x0008


	//----- nvinfo : EIATTR_PARAM_CBANK
	.align		4
        /*0034*/ 	.byte	0x04, 0x0a
        /*0036*/ 	.short	(.L_14 - .L_13)
	.align		4
.L_13:
        /*0038*/ 	.word	index@(.nv.constant0._Z17transpuestaMatrizPA4_i)
        /*003c*/ 	.short	0x0380
        /*003e*/ 	.short	0x0008


	//----- nvinfo : EIATTR_SW_WAR
	.align		4
.L_14:
        /*0040*/ 	.byte	0x04, 0x36
        /*0042*/ 	.short	(.L_16 - .L_15)
.L_15:
        /*0044*/ 	.word	0x00000008
.L_16:


//--------------------- .nv.callgraph             --------------------------
	.section	.nv.callgraph,"",@"SHT_CUDA_CALLGRAPH"
	.align	4
	.sectionentsize	8
	.align		4
        /*0000*/ 	.word	0x00000000
	.align		4
        /*0004*/ 	.word	0xffffffff
	.align		4
        /*0008*/ 	.word	0x00000000
	.align		4
        /*000c*/ 	.word	0xfffffffe
	.align		4
        /*0010*/ 	.word	0x00000000
	.align		4
        /*0014*/ 	.word	0xfffffffd
	.align		4
        /*0018*/ 	.word	0x00000000
	.align		4
        /*001c*/ 	.word	0xfffffffc


//--------------------- .nv.constant3             --------------------------
	.section	.nv.constant3,"a",@progbits
	.align	4
.nv.constant3:
	.type		matrizInicial_d,@object
	.size		matrizInicial_d,(.L_0 - matrizInicial_d)
matrizInicial_d:
        /*0000*/ 	.byte	0x01, 0x00, 0x00, 0x00, 0x02, 0x00, 0x00, 0x00, 0x03, 0x00, 0x00, 0x00, 0x04, 0x00, 0x00, 0x00
        /*0010*/ 	.byte	0x05, 0x00, 0x00, 0x00, 0x06, 0x00, 0x00, 0x00, 0x07, 0x00, 0x00, 0x00, 0x08, 0x00, 0x00, 0x00
        /*0020*/ 	.byte	0x09, 0x00, 0x00, 0x00, 0x0a, 0x00, 0x00, 0x00, 0x0b, 0x00, 0x00, 0x00, 0x0c, 0x00, 0x00, 0x00
        /*0030*/ 	.byte	0x0d, 0x00, 0x00, 0x00, 0x0e, 0x00, 0x00, 0x00, 0x0f, 0x00, 0x00, 0x00, 0x10, 0x00, 0x00, 0x00
.L_0:


//--------------------- .text._Z17transpuestaMatrizPA4_i --------------------------
	.section	.text._Z17transpuestaMatrizPA4_i,"ax",@progbits
	.align	128
        .global         _Z17transpuestaMatrizPA4_i
        .type           _Z17transpuestaMatrizPA4_i,@function
        .size           _Z17transpuestaMatrizPA4_i,(.L_x_1 - _Z17transpuestaMatrizPA4_i)
        .other          _Z17transpuestaMatrizPA4_i,@"STO_CUDA_ENTRY STV_DEFAULT"
_Z17transpuestaMatrizPA4_i:
.text._Z17transpuestaMatrizPA4_i:
[----:B------:R-:W-:Y:S01]  /*0000*/  LDC R1, c[0x0][0x37c] ;  /* 0x0000df00ff017b82 */ /* 0x000fe20000000800 */
[----:B------:R-:W0:Y:S07]  /*0010*/  S2R R9, SR_TID.X ;  /* 0x0000000000097919 */ /* 0x000e2e0000002100 */
[----:B------:R-:W1:Y:S01]  /*0020*/  LDC.64 R2, c[0x0][0x380] ;  /* 0x0000e000ff027b82 */ /* 0x000e620000000a00 */
[----:B------:R-:W2:Y:S01]  /*0030*/  LDCU.64 UR4, c[0x0][0x358] ;  /* 0x00006b00ff0477ac */ /* 0x000ea20008000a00 */
[----:B------:R-:W3:Y:S01]  /*0040*/  S2R R7, SR_TID.Y ;  /* 0x0000000000077919 */ /* 0x000ee20000002200 */
[C---:B0-----:R-:W-:Y:S01]  /*0050*/  SHF.L.U32 R0, R9.reuse, 0x2, RZ ;  /* 0x0000000209007819 */ /* 0x041fe200000006ff */
[----:B-1----:R-:W-:-:S03]  /*0060*/  IMAD.WIDE.U32 R2, R9, 0x10, R2 ;  /* 0x0000001009027825 */ /* 0x002fc600078e0002 */
[C---:B---3--:R-:W-:Y:S01]  /*0070*/  LEA R0, R7.reuse, R0, 0x4 ;  /* 0x0000000007007211 */ /* 0x048fe200078e20ff */
[----:B------:R-:W-:-:S03]  /*0080*/  IMAD.WIDE.U32 R2, R7, 0x4, R2 ;  /* 0x0000000407027825 */ /* 0x000fc600078e0002 */
[----:B------:R-:W2:Y:S02]  /*0090*/  LDC R5, c[0x3][R0] ;  /* 0x00c0000000057b82 */ /* 0x000ea40000000800 */
[----:B--2---:R-:W-:Y:S01]  /*00a0*/  STG.E desc[UR4][R2.64], R5 ;  /* 0x0000000502007986 */ /* 0x004fe2000c101904 */
[----:B------:R-:W-:Y:S05]  /*00b0*/  EXIT ;  /* 0x000000000000794d */ /* 0x000fea0003800000 */
.L_x_0:
[----:B------:R-:W-:-:S00]  /*00c0*/  BRA `(.L_x_0) ;  /* 0xfffffffc00fc7947 */ /* 0x000fc0000383ffff */
[----:B------:R-:W-:-:S00]  /*00d0*/  NOP ;  /* 0x0000000000007918 */ /* 0x000fc00000000000 */
        /* <DEDUP_REMOVED lines=10> */
.L_x_1:


//--------------------- .nv.shared.reserved.0     --------------------------
	.section	.nv.shared.reserved.0,"aw",@nobits
	.weak		__nv_reservedSMEM_offset_0_alias
	.size		__nv_reservedSMEM_offset_0_alias, 0, 64
	.other		__nv_reservedSMEM_offset_0_alias,@"STO_CUDA_RESERVED_SHARED STV_DEFAULT"
__nv_reservedSMEM_offset_0_alias:
	.zero		0
	.zero		64


//--------------------- .nv.constant0._Z17transpuestaMatrizPA4_i --------------------------
	.section	.nv.constant0._Z17transpuestaMatrizPA4_i,"a",@progbits
	.sectionflags	@""
	.align	4
.nv.constant0._Z17transpuestaMatrizPA4_i:
	.zero		904


//--------------------- SYMBOLS --------------------------

	.type		.nv.reservedSmem.offset0,@object
	.size		.nv.reservedSmem.offset0,0x4
